//
// Generated by NVIDIA NVVM Compiler
//
// Compiler Build ID: CL-36424714
// Cuda compilation tools, release 13.0, V13.0.88
// Based on NVVM 20.0.0
//

.version 9.0
.target sm_100
.address_size 64

	// .globl	_Z16compute_M_kernelPK6float2S1_iiiPS_
.extern .shared .align 16 .b8 sdata[];

.visible .entry _Z16compute_M_kernelPK6float2S1_iiiPS_(
	.param .u64 .ptr .align 1 _Z16compute_M_kernelPK6float2S1_iiiPS__param_0,
	.param .u64 .ptr .align 1 _Z16compute_M_kernelPK6float2S1_iiiPS__param_1,
	.param .u32 _Z16compute_M_kernelPK6float2S1_iiiPS__param_2,
	.param .u32 _Z16compute_M_kernelPK6float2S1_iiiPS__param_3,
	.param .u32 _Z16compute_M_kernelPK6float2S1_iiiPS__param_4,
	.param .u64 .ptr .align 1 _Z16compute_M_kernelPK6float2S1_iiiPS__param_5
)
{
	.reg .pred 	%p<22>;
	.reg .b32 	%r<70>;
	.reg .b32 	%f<207>;
	.reg .b64 	%rd<47>;

	ld.param.u64 	%rd4, [_Z16compute_M_kernelPK6float2S1_iiiPS__param_0];
	ld.param.u64 	%rd5, [_Z16compute_M_kernelPK6float2S1_iiiPS__param_1];
	ld.param.u32 	%r32, [_Z16compute_M_kernelPK6float2S1_iiiPS__param_2];
	ld.param.u32 	%r33, [_Z16compute_M_kernelPK6float2S1_iiiPS__param_3];
	ld.param.u32 	%r34, [_Z16compute_M_kernelPK6float2S1_iiiPS__param_4];
	ld.param.u64 	%rd6, [_Z16compute_M_kernelPK6float2S1_iiiPS__param_5];
	cvta.to.global.u64 	%rd1, %rd4;
	cvta.to.global.u64 	%rd2, %rd5;
	cvta.to.global.u64 	%rd3, %rd6;
	mov.u32 	%r35, %ctaid.x;
	mov.u32 	%r36, %ntid.x;
	mov.u32 	%r37, %tid.x;
	mad.lo.s32 	%r1, %r35, %r36, %r37;
	setp.ge.s32 	%p1, %r1, %r33;
	setp.lt.s32 	%p2, %r32, 1;
	or.pred  	%p3, %p1, %p2;
	@%p3 bra 	$L__BB0_26;
	mul.lo.s32 	%r2, %r34, %r1;
	setp.lt.s32 	%p4, %r34, 1;
	@%p4 bra 	$L__BB0_15;
	and.b32  	%r3, %r34, 7;
	and.b32  	%r46, %r34, 2147483640;
	neg.s32 	%r4, %r46;
	mov.b32 	%r59, 0;
$L__BB0_3:
	setp.lt.u32 	%p13, %r34, 8;
	mul.lo.s32 	%r6, %r59, %r33;
	mul.lo.s32 	%r7, %r6, %r34;
	mov.b32 	%r64, 0;
	mov.f32 	%f205, 0f00000000;
	mov.f32 	%f206, %f205;
	@%p13 bra 	$L__BB0_6;
	add.s32 	%r48, %r1, %r6;
	mul.lo.s32 	%r60, %r34, %r48;
	mov.f32 	%f205, 0f00000000;
	mov.u32 	%r61, %r2;
	mov.u32 	%r62, %r4;
$L__BB0_5:
	.pragma "nounroll";
	and.b32  	%r64, %r34, 2147483640;
	mul.wide.s32 	%rd29, %r61, 8;
	add.s64 	%rd30, %rd2, %rd29;
	mul.wide.s32 	%rd31, %r60, 8;
	add.s64 	%rd32, %rd1, %rd31;
	ld.global.v2.f32 	{%f32, %f33}, [%rd30];
	ld.global.v2.f32 	{%f34, %f35}, [%rd32];
	mul.f32 	%f36, %f33, %f35;
	fma.rn.f32 	%f37, %f32, %f34, %f36;
	mul.f32 	%f38, %f33, %f34;
	mul.f32 	%f39, %f32, %f35;
	sub.f32 	%f40, %f38, %f39;
	add.f32 	%f41, %f205, %f37;
	add.f32 	%f42, %f206, %f40;
	ld.global.v2.f32 	{%f43, %f44}, [%rd30+8];
	ld.global.v2.f32 	{%f45, %f46}, [%rd32+8];
	mul.f32 	%f47, %f44, %f46;
	fma.rn.f32 	%f48, %f43, %f45, %f47;
	mul.f32 	%f49, %f44, %f45;
	mul.f32 	%f50, %f43, %f46;
	sub.f32 	%f51, %f49, %f50;
	add.f32 	%f52, %f41, %f48;
	add.f32 	%f53, %f42, %f51;
	ld.global.v2.f32 	{%f54, %f55}, [%rd30+16];
	ld.global.v2.f32 	{%f56, %f57}, [%rd32+16];
	mul.f32 	%f58, %f55, %f57;
	fma.rn.f32 	%f59, %f54, %f56, %f58;
	mul.f32 	%f60, %f55, %f56;
	mul.f32 	%f61, %f54, %f57;
	sub.f32 	%f62, %f60, %f61;
	add.f32 	%f63, %f52, %f59;
	add.f32 	%f64, %f53, %f62;
	ld.global.v2.f32 	{%f65, %f66}, [%rd30+24];
	ld.global.v2.f32 	{%f67, %f68}, [%rd32+24];
	mul.f32 	%f69, %f66, %f68;
	fma.rn.f32 	%f70, %f65, %f67, %f69;
	mul.f32 	%f71, %f66, %f67;
	mul.f32 	%f72, %f65, %f68;
	sub.f32 	%f73, %f71, %f72;
	add.f32 	%f74, %f63, %f70;
	add.f32 	%f75, %f64, %f73;
	ld.global.v2.f32 	{%f76, %f77}, [%rd30+32];
	ld.global.v2.f32 	{%f78, %f79}, [%rd32+32];
	mul.f32 	%f80, %f77, %f79;
	fma.rn.f32 	%f81, %f76, %f78, %f80;
	mul.f32 	%f82, %f77, %f78;
	mul.f32 	%f83, %f76, %f79;
	sub.f32 	%f84, %f82, %f83;
	add.f32 	%f85, %f74, %f81;
	add.f32 	%f86, %f75, %f84;
	ld.global.v2.f32 	{%f87, %f88}, [%rd30+40];
	ld.global.v2.f32 	{%f89, %f90}, [%rd32+40];
	mul.f32 	%f91, %f88, %f90;
	fma.rn.f32 	%f92, %f87, %f89, %f91;
	mul.f32 	%f93, %f88, %f89;
	mul.f32 	%f94, %f87, %f90;
	sub.f32 	%f95, %f93, %f94;
	add.f32 	%f96, %f85, %f92;
	add.f32 	%f97, %f86, %f95;
	ld.global.v2.f32 	{%f98, %f99}, [%rd30+48];
	ld.global.v2.f32 	{%f100, %f101}, [%rd32+48];
	mul.f32 	%f102, %f99, %f101;
	fma.rn.f32 	%f103, %f98, %f100, %f102;
	mul.f32 	%f104, %f99, %f100;
	mul.f32 	%f105, %f98, %f101;
	sub.f32 	%f106, %f104, %f105;
	add.f32 	%f107, %f96, %f103;
	add.f32 	%f108, %f97, %f106;
	ld.global.v2.f32 	{%f109, %f110}, [%rd30+56];
	ld.global.v2.f32 	{%f111, %f112}, [%rd32+56];
	mul.f32 	%f113, %f110, %f112;
	fma.rn.f32 	%f114, %f109, %f111, %f113;
	mul.f32 	%f115, %f110, %f111;
	mul.f32 	%f116, %f109, %f112;
	sub.f32 	%f117, %f115, %f116;
	add.f32 	%f205, %f107, %f114;
	add.f32 	%f206, %f108, %f117;
	add.s32 	%r62, %r62, 8;
	add.s32 	%r61, %r61, 8;
	add.s32 	%r60, %r60, 8;
	setp.ne.s32 	%p14, %r62, 0;
	@%p14 bra 	$L__BB0_5;
$L__BB0_6:
	setp.eq.s32 	%p15, %r3, 0;
	@%p15 bra 	$L__BB0_14;
	add.s32 	%r49, %r3, -1;
	setp.lt.u32 	%p16, %r49, 3;
	@%p16 bra 	$L__BB0_9;
	add.s32 	%r50, %r64, %r2;
	mul.wide.s32 	%rd33, %r50, 8;
	add.s64 	%rd34, %rd2, %rd33;
	ld.global.v2.f32 	{%f119, %f120}, [%rd34];
	add.s32 	%r51, %r50, %r7;
	mul.wide.s32 	%rd35, %r51, 8;
	add.s64 	%rd36, %rd1, %rd35;
	ld.global.v2.f32 	{%f121, %f122}, [%rd36];
	mul.f32 	%f123, %f120, %f122;
	fma.rn.f32 	%f124, %f119, %f121, %f123;
	mul.f32 	%f125, %f120, %f121;
	mul.f32 	%f126, %f119, %f122;
	sub.f32 	%f127, %f125, %f126;
	add.f32 	%f128, %f205, %f124;
	add.f32 	%f129, %f206, %f127;
	ld.global.v2.f32 	{%f130, %f131}, [%rd34+8];
	ld.global.v2.f32 	{%f132, %f133}, [%rd36+8];
	mul.f32 	%f134, %f131, %f133;
	fma.rn.f32 	%f135, %f130, %f132, %f134;
	mul.f32 	%f136, %f131, %f132;
	mul.f32 	%f137, %f130, %f133;
	sub.f32 	%f138, %f136, %f137;
	add.f32 	%f139, %f128, %f135;
	add.f32 	%f140, %f129, %f138;
	ld.global.v2.f32 	{%f141, %f142}, [%rd34+16];
	ld.global.v2.f32 	{%f143, %f144}, [%rd36+16];
	mul.f32 	%f145, %f142, %f144;
	fma.rn.f32 	%f146, %f141, %f143, %f145;
	mul.f32 	%f147, %f142, %f143;
	mul.f32 	%f148, %f141, %f144;
	sub.f32 	%f149, %f147, %f148;
	add.f32 	%f150, %f139, %f146;
	add.f32 	%f151, %f140, %f149;
	ld.global.v2.f32 	{%f152, %f153}, [%rd34+24];
	ld.global.v2.f32 	{%f154, %f155}, [%rd36+24];
	mul.f32 	%f156, %f153, %f155;
	fma.rn.f32 	%f157, %f152, %f154, %f156;
	mul.f32 	%f158, %f153, %f154;
	mul.f32 	%f159, %f152, %f155;
	sub.f32 	%f160, %f158, %f159;
	add.f32 	%f205, %f150, %f157;
	add.f32 	%f206, %f151, %f160;
	add.s32 	%r64, %r64, 4;
$L__BB0_9:
	and.b32  	%r52, %r34, 3;
	setp.eq.s32 	%p17, %r52, 0;
	@%p17 bra 	$L__BB0_14;
	setp.eq.s32 	%p18, %r52, 1;
	@%p18 bra 	$L__BB0_12;
	add.s32 	%r53, %r64, %r2;
	mul.wide.s32 	%rd37, %r53, 8;
	add.s64 	%rd38, %rd2, %rd37;
	ld.global.v2.f32 	{%f162, %f163}, [%rd38];
	add.s32 	%r54, %r53, %r7;
	mul.wide.s32 	%rd39, %r54, 8;
	add.s64 	%rd40, %rd1, %rd39;
	ld.global.v2.f32 	{%f164, %f165}, [%rd40];
	mul.f32 	%f166, %f163, %f165;
	fma.rn.f32 	%f167, %f162, %f164, %f166;
	mul.f32 	%f168, %f163, %f164;
	mul.f32 	%f169, %f162, %f165;
	sub.f32 	%f170, %f168, %f169;
	add.f32 	%f171, %f205, %f167;
	add.f32 	%f172, %f206, %f170;
	ld.global.v2.f32 	{%f173, %f174}, [%rd38+8];
	ld.global.v2.f32 	{%f175, %f176}, [%rd40+8];
	mul.f32 	%f177, %f174, %f176;
	fma.rn.f32 	%f178, %f173, %f175, %f177;
	mul.f32 	%f179, %f174, %f175;
	mul.f32 	%f180, %f173, %f176;
	sub.f32 	%f181, %f179, %f180;
	add.f32 	%f205, %f171, %f178;
	add.f32 	%f206, %f172, %f181;
	add.s32 	%r64, %r64, 2;
$L__BB0_12:
	and.b32  	%r55, %r34, 1;
	setp.eq.b32 	%p19, %r55, 1;
	not.pred 	%p20, %p19;
	@%p20 bra 	$L__BB0_14;
	add.s32 	%r56, %r64, %r2;
	mul.wide.s32 	%rd41, %r56, 8;
	add.s64 	%rd42, %rd2, %rd41;
	ld.global.v2.f32 	{%f182, %f183}, [%rd42];
	add.s32 	%r57, %r56, %r7;
	mul.wide.s32 	%rd43, %r57, 8;
	add.s64 	%rd44, %rd1, %rd43;
	ld.global.v2.f32 	{%f184, %f185}, [%rd44];
	mul.f32 	%f186, %f183, %f185;
	fma.rn.f32 	%f187, %f182, %f184, %f186;
	mul.f32 	%f188, %f183, %f184;
	mul.f32 	%f189, %f182, %f185;
	sub.f32 	%f190, %f188, %f189;
	add.f32 	%f205, %f205, %f187;
	add.f32 	%f206, %f206, %f190;
$L__BB0_14:
	add.s32 	%r58, %r6, %r1;
	mul.wide.s32 	%rd45, %r58, 8;
	add.s64 	%rd46, %rd3, %rd45;
	st.global.v2.f32 	[%rd46], {%f205, %f206};
	add.s32 	%r59, %r59, 1;
	setp.eq.s32 	%p21, %r59, %r32;
	@%p21 bra 	$L__BB0_26;
	bra.uni 	$L__BB0_3;
$L__BB0_15:
	and.b32  	%r22, %r32, 7;
	setp.lt.u32 	%p5, %r32, 8;
	mov.b32 	%r68, 0;
	@%p5 bra 	$L__BB0_18;
	and.b32  	%r68, %r32, 2147483640;
	mov.b32 	%r66, 0;
	mul.wide.s32 	%rd9, %r33, 8;
$L__BB0_17:
	.pragma "nounroll";
	mad.lo.s32 	%r40, %r66, %r33, %r1;
	mul.wide.s32 	%rd7, %r40, 8;
	add.s64 	%rd8, %rd3, %rd7;
	mov.f32 	%f25, 0f00000000;
	st.global.v2.f32 	[%rd8], {%f25, %f25};
	add.s64 	%rd10, %rd8, %rd9;
	st.global.v2.f32 	[%rd10], {%f25, %f25};
	add.s64 	%rd11, %rd10, %rd9;
	st.global.v2.f32 	[%rd11], {%f25, %f25};
	add.s64 	%rd12, %rd11, %rd9;
	st.global.v2.f32 	[%rd12], {%f25, %f25};
	add.s64 	%rd13, %rd12, %rd9;
	st.global.v2.f32 	[%rd13], {%f25, %f25};
	add.s64 	%rd14, %rd13, %rd9;
	st.global.v2.f32 	[%rd14], {%f25, %f25};
	add.s64 	%rd15, %rd14, %rd9;
	st.global.v2.f32 	[%rd15], {%f25, %f25};
	add.s64 	%rd16, %rd15, %rd9;
	st.global.v2.f32 	[%rd16], {%f25, %f25};
	add.s32 	%r66, %r66, 8;
	setp.ne.s32 	%p6, %r66, %r68;
	@%p6 bra 	$L__BB0_17;
$L__BB0_18:
	setp.eq.s32 	%p7, %r22, 0;
	@%p7 bra 	$L__BB0_26;
	and.b32  	%r27, %r32, 3;
	setp.lt.u32 	%p8, %r22, 4;
	@%p8 bra 	$L__BB0_21;
	mad.lo.s32 	%r41, %r68, %r33, %r1;
	mul.wide.s32 	%rd17, %r41, 8;
	add.s64 	%rd18, %rd3, %rd17;
	mov.f32 	%f26, 0f00000000;
	st.global.v2.f32 	[%rd18], {%f26, %f26};
	mul.wide.s32 	%rd19, %r33, 8;
	add.s64 	%rd20, %rd18, %rd19;
	st.global.v2.f32 	[%rd20], {%f26, %f26};
	add.s64 	%rd21, %rd20, %rd19;
	st.global.v2.f32 	[%rd21], {%f26, %f26};
	add.s64 	%rd22, %rd21, %rd19;
	st.global.v2.f32 	[%rd22], {%f26, %f26};
	add.s32 	%r68, %r68, 4;
$L__BB0_21:
	setp.eq.s32 	%p9, %r27, 0;
	@%p9 bra 	$L__BB0_26;
	setp.eq.s32 	%p10, %r27, 1;
	@%p10 bra 	$L__BB0_24;
	mad.lo.s32 	%r42, %r68, %r33, %r1;
	mul.wide.s32 	%rd23, %r42, 8;
	add.s64 	%rd24, %rd3, %rd23;
	mov.f32 	%f27, 0f00000000;
	st.global.v2.f32 	[%rd24], {%f27, %f27};
	mul.wide.s32 	%rd25, %r33, 8;
	add.s64 	%rd26, %rd24, %rd25;
	st.global.v2.f32 	[%rd26], {%f27, %f27};
	add.s32 	%r68, %r68, 2;
$L__BB0_24:
	and.b32  	%r43, %r32, 1;
	setp.eq.b32 	%p11, %r43, 1;
	not.pred 	%p12, %p11;
	@%p12 bra 	$L__BB0_26;
	mad.lo.s32 	%r44, %r68, %r33, %r1;
	mul.wide.s32 	%rd27, %r44, 8;
	add.s64 	%rd28, %rd3, %rd27;
	mov.f32 	%f28, 0f00000000;
	st.global.v2.f32 	[%rd28], {%f28, %f28};
$L__BB0_26:
	ret;

}
	// .globl	_Z16sumWeightsKernelPKdPdi
.visible .entry _Z16sumWeightsKernelPKdPdi(
	.param .u64 .ptr .align 1 _Z16sumWeightsKernelPKdPdi_param_0,
	.param .u64 .ptr .align 1 _Z16sumWeightsKernelPKdPdi_param_1,
	.param .u32 _Z16sumWeightsKernelPKdPdi_param_2
)
{
	.reg .pred 	%p<6>;
	.reg .b32 	%r<14>;
	.reg .b64 	%rd<7>;
	.reg .b64 	%fd<10>;

	ld.param.u64 	%rd1, [_Z16sumWeightsKernelPKdPdi_param_0];
	ld.param.u64 	%rd2, [_Z16sumWeightsKernelPKdPdi_param_1];
	ld.param.u32 	%r7, [_Z16sumWeightsKernelPKdPdi_param_2];
	mov.u32 	%r1, %tid.x;
	mov.u32 	%r8, %ctaid.x;
	mov.u32 	%r13, %ntid.x;
	mad.lo.s32 	%r3, %r8, %r13, %r1;
	setp.ge.s32 	%p1, %r3, %r7;
	mov.f64 	%fd9, 0d0000000000000000;
	@%p1 bra 	$L__BB1_2;
	cvta.to.global.u64 	%rd3, %rd1;
	mul.wide.s32 	%rd4, %r3, 8;
	add.s64 	%rd5, %rd3, %rd4;
	ld.global.nc.f64 	%fd9, [%rd5];
$L__BB1_2:
	shl.b32 	%r9, %r1, 3;
	mov.u32 	%r10, sdata;
	add.s32 	%r4, %r10, %r9;
	st.shared.f64 	[%r4], %fd9;
	bar.sync 	0;
	setp.lt.u32 	%p2, %r13, 2;
	@%p2 bra 	$L__BB1_6;
$L__BB1_3:
	shr.u32 	%r6, %r13, 1;
	setp.ge.u32 	%p3, %r1, %r6;
	@%p3 bra 	$L__BB1_5;
	shl.b32 	%r11, %r6, 3;
	add.s32 	%r12, %r4, %r11;
	ld.shared.f64 	%fd4, [%r12];
	ld.shared.f64 	%fd5, [%r4];
	add.f64 	%fd6, %fd4, %fd5;
	st.shared.f64 	[%r4], %fd6;
$L__BB1_5:
	bar.sync 	0;
	setp.gt.u32 	%p4, %r13, 3;
	mov.u32 	%r13, %r6;
	@%p4 bra 	$L__BB1_3;
$L__BB1_6:
	setp.ne.s32 	%p5, %r1, 0;
	@%p5 bra 	$L__BB1_8;
	ld.shared.f64 	%fd7, [sdata];
	cvta.to.global.u64 	%rd6, %rd2;
	atom.global.add.f64 	%fd8, [%rd6], %fd7;
$L__BB1_8:
	ret;

}


// ===== COMPILED SASS (sm_100) =====

	.target	sm_100

	.elftype	@"ET_EXEC"


//--------------------- .note.nv.tkinfo           --------------------------
	.section	.note.nv.tkinfo,"",@"SHT_NOTE"
	.sectionflags	@"SHF_NOTE_NV_TKINFO"
	.tkinfo
        /*0018*/ 	.word	0x00000002
        /*0030*/ 	.string	""
        /*0030*/ 	.string	"ptxas"
        /*0030*/ 	.string	"Cuda compilation tools, release 13.0, V13.0.88"
        /*0030*/ 	.string	"Build cuda_13.0.r13.0/compiler.36424714_0"
        /*0030*/ 	.string	"-arch sm_100 -m 64 "



//--------------------- .note.nv.cuinfo           --------------------------
	.section	.note.nv.cuinfo,"",@"SHT_NOTE"
	.sectionflags	@"SHF_NOTE_NV_CUINFO"
        /*0018*/ 	.short	0x0002
        /*001a*/ 	.short	0x0064
        /*001c*/ 	.short	0x0082
	.zero		2


//--------------------- .nv.info                  --------------------------
	.section	.nv.info,"",@"SHT_CUDA_INFO"
	.align	4


	//----- nvinfo : EIATTR_REGCOUNT
	.align		4
        /*0000*/ 	.byte	0x04, 0x2f
        /*0002*/ 	.short	(.L_1 - .L_0)
	.align		4
.L_0:
        /*0004*/ 	.word	index@(_Z16compute_M_kernelPK6float2S1_iiiPS_)
        /*0008*/ 	.word	0x0000001f


	//----- nvinfo : EIATTR_FRAME_SIZE
	.align		4
.L_1:
        /*000c*/ 	.byte	0x04, 0x11
        /*000e*/ 	.short	(.L_3 - .L_2)
	.align		4
.L_2:
        /*0010*/ 	.word	index@(_Z16compute_M_kernelPK6float2S1_iiiPS_)
        /*0014*/ 	.word	0x00000000


	//----- nvinfo : EIATTR_REGCOUNT
	.align		4
.L_3:
        /*0018*/ 	.byte	0x04, 0x2f
        /*001a*/ 	.short	(.L_5 - .L_4)
	.align		4
.L_4:
        /*001c*/ 	.word	index@(_Z16sumWeightsKernelPKdPdi)
        /*0020*/ 	.word	0x0000000c


	//----- nvinfo : EIATTR_FRAME_SIZE
	.align		4
.L_5:
        /*0024*/ 	.byte	0x04, 0x11
        /*0026*/ 	.short	(.L_7 - .L_6)
	.align		4
.L_6:
        /*0028*/ 	.word	index@(_Z16sumWeightsKernelPKdPdi)
        /*002c*/ 	.word	0x00000000


	//----- nvinfo : EIATTR_MIN_STACK_SIZE
	.align		4
.L_7:
        /*0030*/ 	.byte	0x04, 0x12
        /*0032*/ 	.short	(.L_9 - .L_8)
	.align		4
.L_8:
        /*0034*/ 	.word	index@(_Z16sumWeightsKernelPKdPdi)
        /*0038*/ 	.word	0x00000000


	//----- nvinfo : EIATTR_MIN_STACK_SIZE
	.align		4
.L_9:
        /*003c*/ 	.byte	0x04, 0x12
        /*003e*/ 	.short	(.L_11 - .L_10)
	.align		4
.L_10:
        /*0040*/ 	.word	index@(_Z16compute_M_kernelPK6float2S1_iiiPS_)
        /*0044*/ 	.word	0x00000000
.L_11:


//--------------------- .nv.compat                --------------------------
	.section	.nv.compat,"",@"SHT_CUDA_COMPAT_INFO"
	.align	4
        /*0000*/ 	.byte	0x02, 0x09, 0x00, 0x00, 0x02, 0x02, 0x01, 0x00, 0x02, 0x05, 0x05, 0x00, 0x03, 0x07, 0x01, 0x01
        /*0010*/ 	.byte	0x02, 0x03, 0x00, 0x00, 0x02, 0x06, 0x01, 0x00, 0x04, 0x0b, 0x08, 0x00, 0x01, 0x00, 0x00, 0x00
        /*0020*/ 	.byte	0x00, 0x00, 0x00, 0x00


//--------------------- .nv.info._Z16sumWeightsKernelPKdPdi --------------------------
	.section	.nv.info._Z16sumWeightsKernelPKdPdi,"",@"SHT_CUDA_INFO"
	.sectionflags	@""
	.align	4


	//----- nvinfo : EIATTR_CUDA_API_VERSION
	.align		4
        /*0000*/ 	.byte	0x04, 0x37
        /*0002*/ 	.short	(.L_13 - .L_12)
.L_12:
        /*0004*/ 	.word	0x00000082


	//----- nvinfo : EIATTR_KPARAM_INFO
	.align		4
.L_13:
        /*0008*/ 	.byte	0x04, 0x17
        /*000a*/ 	.short	(.L_15 - .L_14)
.L_14:
        /*000c*/ 	.word	0x00000000
        /*0010*/ 	.short	0x0002
        /*0012*/ 	.short	0x0010
        /*0014*/ 	.byte	0x00, 0xf0, 0x11, 0x00


	//----- nvinfo : EIATTR_KPARAM_INFO
	.align		4
.L_15:
        /*0018*/ 	.byte	0x04, 0x17
        /*001a*/ 	.short	(.L_17 - .L_16)
.L_16:
        /*001c*/ 	.word	0x00000000
        /*0020*/ 	.short	0x0001
        /*0022*/ 	.short	0x0008
        /*0024*/ 	.byte	0x00, 0xf5, 0x21, 0x00


	//----- nvinfo : EIATTR_KPARAM_INFO
	.align		4
.L_17:
        /*0028*/ 	.byte	0x04, 0x17
        /*002a*/ 	.short	(.L_19 - .L_18)
.L_18:
        /*002c*/ 	.word	0x00000000
        /*0030*/ 	.short	0x0000
        /*0032*/ 	.short	0x0000
        /*0034*/ 	.byte	0x00, 0xf5, 0x21, 0x00


	//----- nvinfo : EIATTR_SPARSE_MMA_MASK
	.align		4
.L_19:
        /*0038*/ 	.byte	0x03, 0x50
        /*003a*/ 	.short	0x0000


	//----- nvinfo : EIATTR_MAXREG_COUNT
	.align		4
        /*003c*/ 	.byte	0x03, 0x1b
        /*003e*/ 	.short	0x00ff


	//----- nvinfo : EIATTR_NUM_BARRIERS
	.align		4
        /*0040*/ 	.byte	0x02, 0x4c
        /*0042*/ 	.byte	0x01
	.zero		1


	//----- nvinfo : EIATTR_MERCURY_ISA_VERSION
	.align		4
        /*0044*/ 	.byte	0x03, 0x5f
        /*0046*/ 	.short	0x0101


	//----- nvinfo : EIATTR_VRC_CTA_INIT_COUNT
	.align		4
        /*0048*/ 	.byte	0x02, 0x4a
	.zero		1
	.zero		1


	//----- nvinfo : EIATTR_EXIT_INSTR_OFFSETS
	.align		4
        /*004c*/ 	.byte	0x04, 0x1c
        /*004e*/ 	.short	(.L_21 - .L_20)


	//   ....[0]....
.L_20:
        /*0050*/ 	.word	0x00000200


	//   ....[1]....
        /*0054*/ 	.word	0x00000270


	//----- nvinfo : EIATTR_CBANK_PARAM_SIZE
	.align		4
.L_21:
        /*0058*/ 	.byte	0x03, 0x19
        /*005a*/ 	.short	0x0014


	//----- nvinfo : EIATTR_PARAM_CBANK
	.align		4
        /*005c*/ 	.byte	0x04, 0x0a
        /*005e*/ 	.short	(.L_23 - .L_22)
	.align		4
.L_22:
        /*0060*/ 	.word	index@(.nv.constant0._Z16sumWeightsKernelPKdPdi)
        /*0064*/ 	.short	0x0380
        /*0066*/ 	.short	0x0014


	//----- nvinfo : EIATTR_SW_WAR
	.align		4
.L_23:
        /*0068*/ 	.byte	0x04, 0x36
        /*006a*/ 	.short	(.L_25 - .L_24)
.L_24:
        /*006c*/ 	.word	0x00000008
.L_25:


//--------------------- .nv.info._Z16compute_M_kernelPK6float2S1_iiiPS_ --------------------------
	.section	.nv.info._Z16compute_M_kernelPK6float2S1_iiiPS_,"",@"SHT_CUDA_INFO"
	.sectionflags	@""
	.align	4


	//----- nvinfo : EIATTR_CUDA_API_VERSION
	.align		4
        /*0000*/ 	.byte	0x04, 0x37
        /*0002*/ 	.short	(.L_27 - .L_26)
.L_26:
        /*0004*/ 	.word	0x00000082


	//----- nvinfo : EIATTR_KPARAM_INFO
	.align		4
.L_27:
        /*0008*/ 	.byte	0x04, 0x17
        /*000a*/ 	.short	(.L_29 - .L_28)
.L_28:
        /*000c*/ 	.word	0x00000000
        /*0010*/ 	.short	0x0005
        /*0012*/ 	.short	0x0020
        /*0014*/ 	.byte	0x00, 0xf5, 0x21, 0x00


	//----- nvinfo : EIATTR_KPARAM_INFO
	.align		4
.L_29:
        /*0018*/ 	.byte	0x04, 0x17
        /*001a*/ 	.short	(.L_31 - .L_30)
.L_30:
        /*001c*/ 	.word	0x00000000
        /*0020*/ 	.short	0x0004
        /*0022*/ 	.short	0x0018
        /*0024*/ 	.byte	0x00, 0xf0, 0x11, 0x00


	//----- nvinfo : EIATTR_KPARAM_INFO
	.align		4
.L_31:
        /*0028*/ 	.byte	0x04, 0x17
        /*002a*/ 	.short	(.L_33 - .L_32)
.L_32:
        /*002c*/ 	.word	0x00000000
        /*0030*/ 	.short	0x0003
        /*0032*/ 	.short	0x0014
        /*0034*/ 	.byte	0x00, 0xf0, 0x11, 0x00


	//----- nvinfo : EIATTR_KPARAM_INFO
	.align		4
.L_33:
        /*0038*/ 	.byte	0x04, 0x17
        /*003a*/ 	.short	(.L_35 - .L_34)
.L_34:
        /*003c*/ 	.word	0x00000000
        /*0040*/ 	.short	0x0002
        /*0042*/ 	.short	0x0010
        /*0044*/ 	.byte	0x00, 0xf0, 0x11, 0x00


	//----- nvinfo : EIATTR_KPARAM_INFO
	.align		4
.L_35:
        /*0048*/ 	.byte	0x04, 0x17
        /*004a*/ 	.short	(.L_37 - .L_36)
.L_36:
        /*004c*/ 	.word	0x00000000
        /*0050*/ 	.short	0x0001
        /*0052*/ 	.short	0x0008
        /*0054*/ 	.byte	0x00, 0xf5, 0x21, 0x00


	//----- nvinfo : EIATTR_KPARAM_INFO
	.align		4
.L_37:
        /*0058*/ 	.byte	0x04, 0x17
        /*005a*/ 	.short	(.L_39 - .L_38)
.L_38:
        /*005c*/ 	.word	0x00000000
        /*0060*/ 	.short	0x0000
        /*0062*/ 	.short	0x0000
        /*0064*/ 	.byte	0x00, 0xf5, 0x21, 0x00


	//----- nvinfo : EIATTR_SPARSE_MMA_MASK
	.align		4
.L_39:
        /*0068*/ 	.byte	0x03, 0x50
        /*006a*/ 	.short	0x0000


	//----- nvinfo : EIATTR_MAXREG_COUNT
	.align		4
        /*006c*/ 	.byte	0x03, 0x1b
        /*006e*/ 	.short	0x00ff


	//----- nvinfo : EIATTR_MERCURY_ISA_VERSION
	.align		4
        /*0070*/ 	.byte	0x03, 0x5f
        /*0072*/ 	.short	0x0101


	//----- nvinfo : EIATTR_VRC_CTA_INIT_COUNT
	.align		4
        /*0074*/ 	.byte	0x02, 0x4a
	.zero		1
	.zero		1


	//----- nvinfo : EIATTR_EXIT_INSTR_OFFSETS
	.align		4
        /*0078*/ 	.byte	0x04, 0x1c
        /*007a*/ 	.short	(.L_41 - .L_40)


	//   ....[0]....
.L_40:
        /*007c*/ 	.word	0x00000080


	//   ....[1]....
        /*0080*/ 	.word	0x00000c80


	//   ....[2]....
        /*0084*/ 	.word	0x00000e60


	//   ....[3]....
        /*0088*/ 	.word	0x00000f60


	//   ....[4]....
        /*008c*/ 	.word	0x00001020


	//   ....[5]....
        /*0090*/ 	.word	0x00001070


	//----- nvinfo : EIATTR_CBANK_PARAM_SIZE
	.align		4
.L_41:
        /*0094*/ 	.byte	0x03, 0x19
        /*0096*/ 	.short	0x0028


	//----- nvinfo : EIATTR_PARAM_CBANK
	.align		4
        /*0098*/ 	.byte	0x04, 0x0a
        /*009a*/ 	.short	(.L_43 - .L_42)
	.align		4
.L_42:
        /*009c*/ 	.word	index@(.nv.constant0._Z16compute_M_kernelPK6float2S1_iiiPS_)
        /*00a0*/ 	.short	0x0380
        /*00a2*/ 	.short	0x0028


	//----- nvinfo : EIATTR_SW_WAR
	.align		4
.L_43:
        /*00a4*/ 	.byte	0x04, 0x36
        /*00a6*/ 	.short	(.L_45 - .L_44)
.L_44:
        /*00a8*/ 	.word	0x00000008
.L_45:


//--------------------- .nv.callgraph             --------------------------
	.section	.nv.callgraph,"",@"SHT_CUDA_CALLGRAPH"
	.align	4
	.sectionentsize	8
	.align		4
        /*0000*/ 	.word	0x00000000
	.align		4
        /*0004*/ 	.word	0xffffffff
	.align		4
        /*0008*/ 	.word	0x00000000
	.align		4
        /*000c*/ 	.word	0xfffffffe
	.align		4
        /*0010*/ 	.word	0x00000000
	.align		4
        /*0014*/ 	.word	0xfffffffd
	.align		4
        /*0018*/ 	.word	0x00000000
	.align		4
        /*001c*/ 	.word	0xfffffffc


//--------------------- .text._Z16sumWeightsKernelPKdPdi --------------------------
	.section	.text._Z16sumWeightsKernelPKdPdi,"ax",@progbits
	.align	128
        .global         _Z16sumWeightsKernelPKdPdi
        .type           _Z16sumWeightsKernelPKdPdi,@function
        .size           _Z16sumWeightsKernelPKdPdi,(.L_x_15 - _Z16sumWeightsKernelPKdPdi)
        .other          _Z16sumWeightsKernelPKdPdi,@"STO_CUDA_ENTRY STV_DEFAULT"
_Z16sumWeightsKernelPKdPdi:
.text._Z16sumWeightsKernelPKdPdi:
[----:B------:R-:W-:Y:S01]  /*0000*/  LDC R1, c[0x0][0x37c] ;  /* 0x0000df00ff017b82 */ /* 0x000fe20000000800 */
[----:B------:R-:W0:Y:S07]  /*0010*/  S2R R9, SR_TID.X ;  /* 0x0000000000097919 */ /* 0x000e2e0000002100 */
[----:B------:R-:W0:Y:S01]  /*0020*/  S2UR UR4, SR_CTAID.X ;  /* 0x00000000000479c3 */ /* 0x000e220000002500 */
[----:B------:R-:W1:Y:S01]  /*0030*/  LDCU UR5, c[0x0][0x390] ;  /* 0x00007200ff0577ac */ /* 0x000e620008000800 */
[----:B------:R-:W-:Y:S01]  /*0040*/  CS2R R2, SRZ ;  /* 0x0000000000027805 */ /* 0x000fe2000001ff00 */
[----:B------:R-:W2:Y:S05]  /*0050*/  LDCU.64 UR6, c[0x0][0x358] ;  /* 0x00006b00ff0677ac */ /* 0x000eaa0008000a00 */
[----:B------:R-:W0:Y:S02]  /*0060*/  LDC R0, c[0x0][0x360] ;  /* 0x0000d800ff007b82 */ /* 0x000e240000000800 */
[----:B0-----:R-:W-:-:S05]  /*0070*/  IMAD R7, R0, UR4, R9 ;  /* 0x0000000400077c24 */ /* 0x001fca000f8e0209 */
[----:B-1----:R-:W-:-:S13]  /*0080*/  ISETP.GE.AND P0, PT, R7, UR5, PT ;  /* 0x0000000507007c0c */ /* 0x002fda000bf06270 */
[----:B------:R-:W0:Y:S02]  /*0090*/  @!P0 LDC.64 R4, c[0x0][0x380] ;  /* 0x0000e000ff048b82 */ /* 0x000e240000000a00 */
[----:B0-----:R-:W-:-:S05]  /*00a0*/  @!P0 IMAD.WIDE R4, R7, 0x8, R4 ;  /* 0x0000000807048825 */ /* 0x001fca00078e0204 */
[----:B--2---:R-:W2:Y:S01]  /*00b0*/  @!P0 LDG.E.64.CONSTANT R2, desc[UR6][R4.64] ;  /* 0x0000000604028981 */ /* 0x004ea2000c1e9b00 */
[----:B------:R-:W0:Y:S01]  /*00c0*/  S2UR UR5, SR_CgaCtaId ;  /* 0x00000000000579c3 */ /* 0x000e220000008800 */
[----:B------:R-:W-:Y:S01]  /*00d0*/  UMOV UR4, 0x400 ;  /* 0x0000040000047882 */ /* 0x000fe20000000000 */
[----:B------:R-:W-:Y:S02]  /*00e0*/  ISETP.GE.U32.AND P1, PT, R0, 0x2, PT ;  /* 0x000000020000780c */ /* 0x000fe40003f26070 */
[----:B------:R-:W-:Y:S01]  /*00f0*/  ISETP.NE.AND P0, PT, R9, RZ, PT ;  /* 0x000000ff0900720c */ /* 0x000fe20003f05270 */
[----:B0-----:R-:W-:-:S06]  /*0100*/  ULEA UR4, UR5, UR4, 0x18 ;  /* 0x0000000405047291 */ /* 0x001fcc000f8ec0ff */
[----:B------:R-:W-:-:S05]  /*0110*/  LEA R7, R9, UR4, 0x3 ;  /* 0x0000000409077c11 */ /* 0x000fca000f8e18ff */
[----:B--2---:R0:W-:Y:S01]  /*0120*/  STS.64 [R7], R2 ;  /* 0x0000000207007388 */ /* 0x0041e20000000a00 */
[----:B------:R-:W-:Y:S06]  /*0130*/  BAR.SYNC.DEFER_BLOCKING 0x0 ;  /* 0x0000000000007b1d */ /* 0x000fec0000010000 */
[----:B------:R-:W-:Y:S05]  /*0140*/  @!P1 BRA `(.L_x_0) ;  /* 0x00000000002c9947 */ /* 0x000fea0003800000 */
.L_x_1:
[----:B------:R-:W-:-:S04]  /*0150*/  SHF.R.U32.HI R8, RZ, 0x1, R0 ;  /* 0x00000001ff087819 */ /* 0x000fc80000011600 */
[----:B------:R-:W-:-:S13]  /*0160*/  ISETP.GE.U32.AND P1, PT, R9, R8, PT ;  /* 0x000000080900720c */ /* 0x000fda0003f26070 */
[----:B------:R-:W-:Y:S01]  /*0170*/  @!P1 IMAD R6, R8, 0x8, R7 ;  /* 0x0000000808069824 */ /* 0x000fe200078e0207 */
[----:B------:R-:W-:Y:S04]  /*0180*/  @!P1 LDS.64 R4, [R7] ;  /* 0x0000000007049984 */ /* 0x000fe80000000a00 */
[----:B0-----:R-:W0:Y:S02]  /*0190*/  @!P1 LDS.64 R2, [R6] ;  /* 0x0000000006029984 */ /* 0x001e240000000a00 */
[----:B0-----:R-:W-:-:S07]  /*01a0*/  @!P1 DADD R2, R2, R4 ;  /* 0x0000000002029229 */ /* 0x001fce0000000004 */
[----:B------:R1:W-:Y:S01]  /*01b0*/  @!P1 STS.64 [R7], R2 ;  /* 0x0000000207009388 */ /* 0x0003e20000000a00 */
[----:B------:R-:W-:Y:S01]  /*01c0*/  BAR.SYNC.DEFER_BLOCKING 0x0 ;  /* 0x0000000000007b1d */ /* 0x000fe20000010000 */
[----:B------:R-:W-:Y:S01]  /*01d0*/  ISETP.GT.U32.AND P1, PT, R0, 0x3, PT ;  /* 0x000000030000780c */ /* 0x000fe20003f24070 */
[----:B------:R-:W-:-:S12]  /*01e0*/  IMAD.MOV.U32 R0, RZ, RZ, R8 ;  /* 0x000000ffff007224 */ /* 0x000fd800078e0008 */
[----:B-1----:R-:W-:Y:S05]  /*01f0*/  @P1 BRA `(.L_x_1) ;  /* 0xfffffffc00d41947 */ /* 0x002fea000383ffff */
.L_x_0:
[----:B------:R-:W-:Y:S05]  /*0200*/  @P0 EXIT ;  /* 0x000000000000094d */ /* 0x000fea0003800000 */
[----:B------:R-:W1:Y:S01]  /*0210*/  S2UR UR5, SR_CgaCtaId ;  /* 0x00000000000579c3 */ /* 0x000e620000008800 */
[----:B------:R-:W-:-:S07]  /*0220*/  UMOV UR4, 0x400 ;  /* 0x0000040000047882 */ /* 0x000fce0000000000 */
[----:B------:R-:W2:Y:S01]  /*0230*/  LDC.64 R4, c[0x0][0x388] ;  /* 0x0000e200ff047b82 */ /* 0x000ea20000000a00 */
[----:B-1----:R-:W-:-:S09]  /*0240*/  ULEA UR4, UR5, UR4, 0x18 ;  /* 0x0000000405047291 */ /* 0x002fd2000f8ec0ff */
[----:B0-----:R-:W2:Y:S04]  /*0250*/  LDS.64 R2, [UR4] ;  /* 0x00000004ff027984 */ /* 0x001ea80008000a00 */
[----:B--2---:R-:W-:Y:S01]  /*0260*/  REDG.E.ADD.F64.RN.STRONG.GPU desc[UR6][R4.64], R2 ;  /* 0x00000002040079a6 */ /* 0x004fe2000c12ff06 */
[----:B------:R-:W-:Y:S05]  /*0270*/  EXIT ;  /* 0x000000000000794d */ /* 0x000fea0003800000 */
.L_x_2:
[----:B------:R-:W-:-:S00]  /*0280*/  BRA `(.L_x_2) ;  /* 0xfffffffc00fc7947 */ /* 0x000fc0000383ffff */
[----:B------:R-:W-:-:S00]  /*0290*/  NOP ;  /* 0x0000000000007918 */ /* 0x000fc00000000000 */
        /* <DEDUP_REMOVED lines=14> */
.L_x_15:


//--------------------- .text._Z16compute_M_kernelPK6float2S1_iiiPS_ --------------------------
	.section	.text._Z16compute_M_kernelPK6float2S1_iiiPS_,"ax",@progbits
	.align	128
        .global         _Z16compute_M_kernelPK6float2S1_iiiPS_
        .type           _Z16compute_M_kernelPK6float2S1_iiiPS_,@function
        .size           _Z16compute_M_kernelPK6float2S1_iiiPS_,(.L_x_16 - _Z16compute_M_kernelPK6float2S1_iiiPS_)
        .other          _Z16compute_M_kernelPK6float2S1_iiiPS_,@"STO_CUDA_ENTRY STV_DEFAULT"
_Z16compute_M_kernelPK6float2S1_iiiPS_:
.text._Z16compute_M_kernelPK6float2S1_iiiPS_:
[----:B------:R-:W-:Y:S01]  /*0000*/  LDC R1, c[0x0][0x37c] ;  /* 0x0000df00ff017b82 */ /* 0x000fe20000000800 */
[----:B------:R-:W0:Y:S07]  /*0010*/  S2R R5, SR_TID.X ;  /* 0x0000000000057919 */ /* 0x000e2e0000002100 */
[----:B------:R-:W0:Y:S08]  /*0020*/  S2UR UR4, SR_CTAID.X ;  /* 0x00000000000479c3 */ /* 0x000e300000002500 */
[----:B------:R-:W0:Y:S08]  /*0030*/  LDC R0, c[0x0][0x360] ;  /* 0x0000d800ff007b82 */ /* 0x000e300000000800 */
[----:B------:R-:W1:Y:S01]  /*0040*/  LDC.64 R2, c[0x0][0x390] ;  /* 0x0000e400ff027b82 */ /* 0x000e620000000a00 */
[----:B0-----:R-:W-:Y:S01]  /*0050*/  IMAD R0, R0, UR4, R5 ;  /* 0x0000000400007c24 */ /* 0x001fe2000f8e0205 */
[----:B-1----:R-:W-:-:S04]  /*0060*/  ISETP.GE.AND P0, PT, R2, 0x1, PT ;  /* 0x000000010200780c */ /* 0x002fc80003f06270 */
[----:B------:R-:W-:-:S13]  /*0070*/  ISETP.GE.OR P0, PT, R0, R3, !P0 ;  /* 0x000000030000720c */ /* 0x000fda0004706670 */
[----:B------:R-:W-:Y:S05]  /*0080*/  @P0 EXIT ;  /* 0x000000000000094d */ /* 0x000fea0003800000 */
[----:B------:R-:W0:Y:S01]  /*0090*/  LDCU UR5, c[0x0][0x398] ;  /* 0x00007300ff0577ac */ /* 0x000e220008000800 */
[----:B------:R-:W1:Y:S01]  /*00a0*/  LDCU.64 UR10, c[0x0][0x358] ;  /* 0x00006b00ff0a77ac */ /* 0x000e620008000a00 */
[----:B0-----:R-:W-:-:S09]  /*00b0*/  UISETP.GE.AND UP0, UPT, UR5, 0x1, UPT ;  /* 0x000000010500788c */ /* 0x001fd2000bf06270 */
[----:B-1----:R-:W-:Y:S05]  /*00c0*/  BRA.U !UP0, `(.L_x_3) ;  /* 0x0000000908f47547 */ /* 0x002fea000b800000 */
[----:B------:R-:W-:Y:S02]  /*00d0*/  ULOP3.LUT UR4, UR5, 0x7ffffff8, URZ, 0xc0, !UPT ;  /* 0x7ffffff805047892 */ /* 0x000fe4000f8ec0ff */
[----:B------:R-:W-:Y:S01]  /*00e0*/  IMAD R2, R0, UR5, RZ ;  /* 0x0000000500027c24 */ /* 0x000fe2000f8e02ff */
[----:B------:R-:W-:Y:S02]  /*00f0*/  ULOP3.LUT UR8, UR5, 0x7, URZ, 0xc0, !UPT ;  /* 0x0000000705087892 */ /* 0x000fe4000f8ec0ff */
[----:B------:R-:W-:-:S03]  /*0100*/  UIADD3 UR6, UPT, UPT, -UR4, URZ, URZ ;  /* 0x000000ff04067290 */ /* 0x000fc6000fffe1ff */
[----:B------:R-:W-:-:S09]  /*0110*/  UMOV UR4, URZ ;  /* 0x000000ff00047c82 */ /* 0x000fd20008000000 */
.L_x_9:
[----:B0-----:R-:W0:Y:S01]  /*0120*/  LDCU UR12, c[0x0][0x398] ;  /* 0x00007300ff0c77ac */ /* 0x001e220008000800 */
[----:B------:R-:W1:Y:S01]  /*0130*/  LDC R5, c[0x0][0x394] ;  /* 0x0000e500ff057b82 */ /* 0x000e620000000800 */
[----:B------:R-:W-:Y:S01]  /*0140*/  CS2R R6, SRZ ;  /* 0x0000000000067805 */ /* 0x000fe2000001ff00 */
[----:B------:R-:W-:Y:S01]  /*0150*/  UMOV UR5, URZ ;  /* 0x000000ff00057c82 */ /* 0x000fe20008000000 */
[----:B0-----:R-:W-:Y:S01]  /*0160*/  UISETP.GE.U32.AND UP0, UPT, UR12, 0x8, UPT ;  /* 0x000000080c00788c */ /* 0x001fe2000bf06070 */
[----:B-1----:R-:W-:-:S08]  /*0170*/  IMAD R5, R5, UR4, RZ ;  /* 0x0000000405057c24 */ /* 0x002fd0000f8e02ff */
[----:B------:R-:W-:Y:S05]  /*0180*/  BRA.U !UP0, `(.L_x_4) ;  /* 0x0000000508407547 */ /* 0x000fea000b800000 */
[----:B------:R-:W-:Y:S01]  /*0190*/  IADD3 R4, PT, PT, R0, R5, RZ ;  /* 0x0000000500047210 */ /* 0x000fe20007ffe0ff */
[----:B------:R-:W-:Y:S01]  /*01a0*/  HFMA2 R6, -RZ, RZ, 0, 0 ;  /* 0x00000000ff067431 */ /* 0x000fe200000001ff */
[----:B------:R-:W-:Y:S01]  /*01b0*/  MOV R3, R2 ;  /* 0x0000000200037202 */ /* 0x000fe20000000f00 */
[----:B------:R-:W-:Y:S02]  /*01c0*/  ULOP3.LUT UR7, UR12, 0x7ffffff8, URZ, 0xc0, !UPT ;  /* 0x7ffffff80c077892 */ /* 0x000fe4000f8ec0ff */
[----:B------:R-:W-:Y:S01]  /*01d0*/  IMAD R4, R4, UR12, RZ ;  /* 0x0000000c04047c24 */ /* 0x000fe2000f8e02ff */
[----:B------:R-:W-:-:S09]  /*01e0*/  UMOV UR5, UR6 ;  /* 0x0000000600057c82 */ /* 0x000fd20008000000 */
.L_x_5:
[----:B------:R-:W0:Y:S08]  /*01f0*/  LDC.64 R20, c[0x0][0x388] ;  /* 0x0000e200ff147b82 */ /* 0x000e300000000a00 */
[----:B------:R-:W1:Y:S01]  /*0200*/  LDC.64 R26, c[0x0][0x380] ;  /* 0x0000e000ff1a7b82 */ /* 0x000e620000000a00 */
[----:B0-----:R-:W-:-:S05]  /*0210*/  IMAD.WIDE R20, R3, 0x8, R20 ;  /* 0x0000000803147825 */ /* 0x001fca00078e0214 */
[----:B------:R-:W2:Y:S01]  /*0220*/  LDG.E.64 R16, desc[UR10][R20.64] ;  /* 0x0000000a14107981 */ /* 0x000ea2000c1e1b00 */
[----:B-1----:R-:W-:-:S03]  /*0230*/  IMAD.WIDE R26, R4, 0x8, R26 ;  /* 0x00000008041a7825 */ /* 0x002fc600078e021a */
[----:B------:R-:W3:Y:S04]  /*0240*/  LDG.E.64 R8, desc[UR10][R20.64+0x8] ;  /* 0x0000080a14087981 */ /* 0x000ee8000c1e1b00 */
[----:B------:R-:W2:Y:S04]  /*0250*/  LDG.E.64 R18, desc[UR10][R26.64] ;  /* 0x0000000a1a127981 */ /* 0x000ea8000c1e1b00 */
[----:B------:R-:W3:Y:S04]  /*0260*/  LDG.E.64 R10, desc[UR10][R26.64+0x8] ;  /* 0x0000080a1a0a7981 */ /* 0x000ee8000c1e1b00 */
[----:B------:R-:W4:Y:S04]  /*0270*/  LDG.E.64 R12, desc[UR10][R20.64+0x10] ;  /* 0x0000100a140c7981 */ /* 0x000f28000c1e1b00 */
[----:B------:R-:W4:Y:S01]  /*0280*/  LDG.E.64 R14, desc[UR10][R26.64+0x10] ;  /* 0x0000100a1a0e7981 */ /* 0x000f22000c1e1b00 */
[-C--:B--2---:R-:W-:Y:S01]  /*0290*/  FMUL R23, R17, R19.reuse ;  /* 0x0000001311177220 */ /* 0x084fe20000400000 */
[----:B------:R-:W-:-:S03]  /*02a0*/  FMUL R22, R16, R19 ;  /* 0x0000001310167220 */ /* 0x000fc60000400000 */
[-C--:B------:R-:W-:Y:S01]  /*02b0*/  FFMA R23, R16, R18.reuse, R23 ;  /* 0x0000001210177223 */ /* 0x080fe20000000017 */
[----:B------:R-:W-:Y:S02]  /*02c0*/  FFMA R22, R17, R18, -R22 ;  /* 0x0000001211167223 */ /* 0x000fe40000000816 */
[----:B------:R-:W2:Y:S04]  /*02d0*/  LDG.E.64 R16, desc[UR10][R20.64+0x18] ;  /* 0x0000180a14107981 */ /* 0x000ea8000c1e1b00 */
[----:B------:R-:W2:Y:S01]  /*02e0*/  LDG.E.64 R18, desc[UR10][R26.64+0x18] ;  /* 0x0000180a1a127981 */ /* 0x000ea2000c1e1b00 */
[----:B------:R-:W-:Y:S01]  /*02f0*/  FADD R6, R23, R6 ;  /* 0x0000000617067221 */ /* 0x000fe20000000000 */
[-C--:B---3--:R-:W-:Y:S01]  /*0300*/  FMUL R23, R9, R11.reuse ;  /* 0x0000000b09177220 */ /* 0x088fe20000400000 */
[----:B------:R-:W-:Y:S01]  /*0310*/  FMUL R24, R8, R11 ;  /* 0x0000000b08187220 */ /* 0x000fe20000400000 */
[----:B------:R-:W-:-:S02]  /*0320*/  FADD R22, R22, R7 ;  /* 0x0000000716167221 */ /* 0x000fc40000000000 */
[-C--:B------:R-:W-:Y:S01]  /*0330*/  FFMA R23, R8, R10.reuse, R23 ;  /* 0x0000000a08177223 */ /* 0x080fe20000000017 */
[----:B------:R-:W-:Y:S01]  /*0340*/  FFMA R9, R9, R10, -R24 ;  /* 0x0000000a09097223 */ /* 0x000fe20000000818 */
[CC--:B----4-:R-:W-:Y:S01]  /*0350*/  FMUL R7, R13.reuse, R15.reuse ;  /* 0x0000000f0d077220 */ /* 0x0d0fe20000400000 */
[----:B------:R-:W3:Y:S01]  /*0360*/  LDG.E.64 R10, desc[UR10][R20.64+0x20] ;  /* 0x0000200a140a7981 */ /* 0x000ee2000c1e1b00 */
[----:B------:R-:W-:Y:S01]  /*0370*/  FADD R23, R6, R23 ;  /* 0x0000001706177221 */ /* 0x000fe20000000000 */
[----:B------:R-:W-:Y:S01]  /*0380*/  FADD R6, R22, R9 ;  /* 0x0000000916067221 */ /* 0x000fe20000000000 */
[C---:B------:R-:W-:Y:S01]  /*0390*/  FMUL R22, R12.reuse, R15 ;  /* 0x0000000f0c167220 */ /* 0x040fe20000400000 */
[----:B------:R-:W3:Y:S01]  /*03a0*/  LDG.E.64 R8, desc[UR10][R26.64+0x20] ;  /* 0x0000200a1a087981 */ /* 0x000ee2000c1e1b00 */
[-C--:B------:R-:W-:Y:S02]  /*03b0*/  FFMA R24, R12, R14.reuse, R7 ;  /* 0x0000000e0c187223 */ /* 0x080fe40000000007 */
[----:B------:R-:W-:-:S02]  /*03c0*/  FFMA R7, R13, R14, -R22 ;  /* 0x0000000e0d077223 */ /* 0x000fc40000000816 */
[----:B------:R-:W4:Y:S04]  /*03d0*/  LDG.E.64 R12, desc[UR10][R20.64+0x28] ;  /* 0x0000280a140c7981 */ /* 0x000f28000c1e1b00 */
[----:B------:R-:W4:Y:S01]  /*03e0*/  LDG.E.64 R14, desc[UR10][R26.64+0x28] ;  /* 0x0000280a1a0e7981 */ /* 0x000f22000c1e1b00 */
[----:B------:R-:W-:-:S03]  /*03f0*/  FADD R24, R23, R24 ;  /* 0x0000001817187221 */ /* 0x000fc60000000000 */
[----:B------:R-:W5:Y:S01]  /*0400*/  LDG.E.64 R22, desc[UR10][R26.64+0x38] ;  /* 0x0000380a1a167981 */ /* 0x000f62000c1e1b00 */
[-C--:B--2---:R-:W-:Y:S01]  /*0410*/  FMUL R25, R17, R19.reuse ;  /* 0x0000001311197220 */ /* 0x084fe20000400000 */
[----:B------:R-:W-:-:S03]  /*0420*/  FMUL R28, R16, R19 ;  /* 0x00000013101c7220 */ /* 0x000fc60000400000 */
[-C--:B------:R-:W-:Y:S01]  /*0430*/  FFMA R25, R16, R18.reuse, R25 ;  /* 0x0000001210197223 */ /* 0x080fe20000000019 */
[----:B------:R-:W-:Y:S02]  /*0440*/  FFMA R28, R17, R18, -R28 ;  /* 0x00000012111c7223 */ /* 0x000fe4000000081c */
[----:B------:R-:W2:Y:S04]  /*0450*/  LDG.E.64 R16, desc[UR10][R20.64+0x30] ;  /* 0x0000300a14107981 */ /* 0x000ea8000c1e1b00 */
[----:B------:R-:W2:Y:S04]  /*0460*/  LDG.E.64 R18, desc[UR10][R26.64+0x30] ;  /* 0x0000300a1a127981 */ /* 0x000ea8000c1e1b00 */
[----:B------:R-:W5:Y:S01]  /*0470*/  LDG.E.64 R20, desc[UR10][R20.64+0x38] ;  /* 0x0000380a14147981 */ /* 0x000f62000c1e1b00 */
[----:B------:R-:W-:Y:S01]  /*0480*/  FADD R7, R6, R7 ;  /* 0x0000000706077221 */ /* 0x000fe20000000000 */
[----:B------:R-:W-:Y:S01]  /*0490*/  FADD R24, R24, R25 ;  /* 0x0000001918187221 */ /* 0x000fe20000000000 */
[-C--:B---3--:R-:W-:Y:S01]  /*04a0*/  FMUL R25, R11, R9.reuse ;  /* 0x000000090b197220 */ /* 0x088fe20000400000 */
[----:B------:R-:W-:Y:S01]  /*04b0*/  FMUL R6, R10, R9 ;  /* 0x000000090a067220 */ /* 0x000fe20000400000 */
[----:B------:R-:W-:-:S02]  /*04c0*/  FADD R7, R7, R28 ;  /* 0x0000001c07077221 */ /* 0x000fc40000000000 */
[-C--:B------:R-:W-:Y:S01]  /*04d0*/  FFMA R25, R10, R8.reuse, R25 ;  /* 0x000000080a197223 */ /* 0x080fe20000000019 */
[----:B------:R-:W-:Y:S01]  /*04e0*/  FFMA R6, R11, R8, -R6 ;  /* 0x000000080b067223 */ /* 0x000fe20000000806 */
[-C--:B----4-:R-:W-:Y:S01]  /*04f0*/  FMUL R8, R12, R15.reuse ;  /* 0x0000000f0c087220 */ /* 0x090fe20000400000 */
[----:B------:R-:W-:Y:S01]  /*0500*/  FMUL R9, R13, R15 ;  /* 0x0000000f0d097220 */ /* 0x000fe20000400000 */
[----:B------:R-:W-:Y:S01]  /*0510*/  UIADD3 UR5, UPT, UPT, UR5, 0x8, URZ ;  /* 0x0000000805057890 */ /* 0x000fe2000fffe0ff */
[----:B------:R-:W-:Y:S01]  /*0520*/  FADD R6, R7, R6 ;  /* 0x0000000607067221 */ /* 0x000fe20000000000 */
[-C--:B------:R-:W-:Y:S01]  /*0530*/  FFMA R13, R13, R14.reuse, -R8 ;  /* 0x0000000e0d0d7223 */ /* 0x080fe20000000808 */
[----:B------:R-:W-:Y:S01]  /*0540*/  FADD R24, R24, R25 ;  /* 0x0000001918187221 */ /* 0x000fe20000000000 */
[----:B------:R-:W-:Y:S01]  /*0550*/  FFMA R9, R12, R14, R9 ;  /* 0x0000000e0c097223 */ /* 0x000fe20000000009 */
[----:B------:R-:W-:Y:S01]  /*0560*/  UISETP.NE.AND UP0, UPT, UR5, URZ, UPT ;  /* 0x000000ff0500728c */ /* 0x000fe2000bf05270 */
[----:B------:R-:W-:-:S02]  /*0570*/  FADD R6, R6, R13 ;  /* 0x0000000d06067221 */ /* 0x000fc40000000000 */
[----:B------:R-:W-:Y:S01]  /*0580*/  FADD R9, R24, R9 ;  /* 0x0000000918097221 */ /* 0x000fe20000000000 */
[----:B------:R-:W-:Y:S02]  /*0590*/  IADD3 R3, PT, PT, R3, 0x8, RZ ;  /* 0x0000000803037810 */ /* 0x000fe40007ffe0ff */
[----:B------:R-:W-:Y:S01]  /*05a0*/  IADD3 R4, PT, PT, R4, 0x8, RZ ;  /* 0x0000000804047810 */ /* 0x000fe20007ffe0ff */
[-C--:B--2---:R-:W-:Y:S01]  /*05b0*/  FMUL R7, R17, R19.reuse ;  /* 0x0000001311077220 */ /* 0x084fe20000400000 */
[----:B------:R-:W-:-:S03]  /*05c0*/  FMUL R8, R16, R19 ;  /* 0x0000001310087220 */ /* 0x000fc60000400000 */
[-C--:B------:R-:W-:Y:S01]  /*05d0*/  FFMA R16, R16, R18.reuse, R7 ;  /* 0x0000001210107223 */ /* 0x080fe20000000007 */
[----:B------:R-:W-:Y:S01]  /*05e0*/  FFMA R17, R17, R18, -R8 ;  /* 0x0000001211117223 */ /* 0x000fe20000000808 */
[-C--:B-----5:R-:W-:Y:S01]  /*05f0*/  FMUL R7, R21, R23.reuse ;  /* 0x0000001715077220 */ /* 0x0a0fe20000400000 */
[----:B------:R-:W-:Y:S01]  /*0600*/  FMUL R8, R20, R23 ;  /* 0x0000001714087220 */ /* 0x000fe20000400000 */
[----:B------:R-:W-:Y:S01]  /*0610*/  FADD R9, R9, R16 ;  /* 0x0000001009097221 */ /* 0x000fe20000000000 */
[----:B------:R-:W-:Y:S01]  /*0620*/  FADD R17, R6, R17 ;  /* 0x0000001106117221 */ /* 0x000fe20000000000 */
[-C--:B------:R-:W-:Y:S01]  /*0630*/  FFMA R6, R20, R22.reuse, R7 ;  /* 0x0000001614067223 */ /* 0x080fe20000000007 */
[----:B------:R-:W-:-:S03]  /*0640*/  FFMA R8, R21, R22, -R8 ;  /* 0x0000001615087223 */ /* 0x000fc60000000808 */
[----:B------:R-:W-:Y:S01]  /*0650*/  FADD R6, R9, R6 ;  /* 0x0000000609067221 */ /* 0x000fe20000000000 */
[----:B------:R-:W-:Y:S01]  /*0660*/  FADD R7, R17, R8 ;  /* 0x0000000811077221 */ /* 0x000fe20000000000 */
[----:B------:R-:W-:Y:S06]  /*0670*/  BRA.U UP0, `(.L_x_5) ;  /* 0xfffffff900dc7547 */ /* 0x000fec000b83ffff */
[----:B------:R-:W-:-:S05]  /*0680*/  UMOV UR5, UR7 ;  /* 0x0000000700057c82 */ /* 0x000fca0008000000 */
.L_x_4:
[----:B------:R-:W-:-:S09]  /*0690*/  UISETP.NE.AND UP0, UPT, UR8, URZ, UPT ;  /* 0x000000ff0800728c */ /* 0x000fd2000bf05270 */
[----:B------:R-:W-:Y:S05]  /*06a0*/  BRA.U !UP0, `(.L_x_6) ;  /* 0x0000000508587547 */ /* 0x000fea000b800000 */
[----:B------:R-:W-:Y:S02]  /*06b0*/  UIADD3 UR7, UPT, UPT, UR8, -0x1, URZ ;  /* 0xffffffff08077890 */ /* 0x000fe4000fffe0ff */
[----:B------:R-:W-:Y:S02]  /*06c0*/  ULOP3.LUT UP1, UR9, UR12, 0x3, URZ, 0xc0, !UPT ;  /* 0x000000030c097892 */ /* 0x000fe4000f82c0ff */
[----:B------:R-:W-:-:S09]  /*06d0*/  UISETP.GE.U32.AND UP0, UPT, UR7, 0x3, UPT ;  /* 0x000000030700788c */ /* 0x000fd2000bf06070 */
[----:B------:R-:W-:Y:S05]  /*06e0*/  BRA.U !UP0, `(.L_x_7) ;  /* 0x00000001089c7547 */ /* 0x000fea000b800000 */
[----:B------:R-:W0:Y:S01]  /*06f0*/  LDC.64 R24, c[0x0][0x388] ;  /* 0x0000e200ff187b82 */ /* 0x000e220000000a00 */
[----:B------:R-:W-:-:S05]  /*0700*/  IADD3 R3, PT, PT, R2, UR5, RZ ;  /* 0x0000000502037c10 */ /* 0x000fca000fffe0ff */
[----:B------:R-:W-:Y:S02]  /*0710*/  IMAD R9, R5, UR12, R3 ;  /* 0x0000000c05097c24 */ /* 0x000fe4000f8e0203 */
        /* <DEDUP_REMOVED lines=8> */
[----:B------:R-:W4:Y:S04]  /*07a0*/  LDG.E.64 R8, desc[UR10][R26.64+0x10] ;  /* 0x0000100a1a087981 */ /* 0x000f28000c1e1b00 */
[----:B------:R-:W5:Y:S04]  /*07b0*/  LDG.E.64 R20, desc[UR10][R24.64+0x18] ;  /* 0x0000180a18147981 */ /* 0x000f68000c1e1b00 */
[----:B------:R-:W5:Y:S01]  /*07c0*/  LDG.E.64 R22, desc[UR10][R26.64+0x18] ;  /* 0x0000180a1a167981 */ /* 0x000f62000c1e1b00 */
[----:B------:R-:W-:Y:S01]  /*07d0*/  UIADD3 UR5, UPT, UPT, UR5, 0x4, URZ ;  /* 0x0000000405057890 */ /* 0x000fe2000fffe0ff */
[-C--:B--2---:R-:W-:Y:S01]  /*07e0*/  FMUL R3, R17, R19.reuse ;  /* 0x0000001311037220 */ /* 0x084fe20000400000 */
[----:B------:R-:W-:-:S03]  /*07f0*/  FMUL R4, R16, R19 ;  /* 0x0000001310047220 */ /* 0x000fc60000400000 */
[-C--:B------:R-:W-:Y:S01]  /*0800*/  FFMA R3, R16, R18.reuse, R3 ;  /* 0x0000001210037223 */ /* 0x080fe20000000003 */
[----:B------:R-:W-:-:S03]  /*0810*/  FFMA R4, R17, R18, -R4 ;  /* 0x0000001211047223 */ /* 0x000fc60000000804 */
[----:B------:R-:W-:Y:S01]  /*0820*/  FADD R3, R6, R3 ;  /* 0x0000000306037221 */ /* 0x000fe20000000000 */
[-C--:B---3--:R-:W-:Y:S01]  /*0830*/  FMUL R6, R14, R13.reuse ;  /* 0x0000000d0e067220 */ /* 0x088fe20000400000 */
[----:B------:R-:W-:Y:S01]  /*0840*/  FMUL R17, R15, R13 ;  /* 0x0000000d0f117220 */ /* 0x000fe20000400000 */
[----:B------:R-:W-:Y:S01]  /*0850*/  FADD R4, R7, R4 ;  /* 0x0000000407047221 */ /* 0x000fe20000000000 */
[-C--:B----4-:R-:W-:Y:S01]  /*0860*/  FMUL R7, R11, R9.reuse ;  /* 0x000000090b077220 */ /* 0x090fe20000400000 */
[-C--:B------:R-:W-:Y:S01]  /*0870*/  FFMA R15, R15, R12.reuse, -R6 ;  /* 0x0000000c0f0f7223 */ /* 0x080fe20000000806 */
[----:B------:R-:W-:Y:S01]  /*0880*/  FMUL R6, R10, R9 ;  /* 0x000000090a067220 */ /* 0x000fe20000400000 */
[----:B------:R-:W-:Y:S01]  /*0890*/  FFMA R14, R14, R12, R17 ;  /* 0x0000000c0e0e7223 */ /* 0x000fe20000000011 */
[-C--:B------:R-:W-:Y:S01]  /*08a0*/  FFMA R10, R10, R8.reuse, R7 ;  /* 0x000000080a0a7223 */ /* 0x080fe20000000007 */
[----:B------:R-:W-:Y:S01]  /*08b0*/  FADD R4, R4, R15 ;  /* 0x0000000f04047221 */ /* 0x000fe20000000000 */
[----:B------:R-:W-:Y:S01]  /*08c0*/  FFMA R11, R11, R8, -R6 ;  /* 0x000000080b0b7223 */ /* 0x000fe20000000806 */
[----:B------:R-:W-:Y:S01]  /*08d0*/  FADD R3, R3, R14 ;  /* 0x0000000e03037221 */ /* 0x000fe20000000000 */
[-C--:B-----5:R-:W-:Y:S01]  /*08e0*/  FMUL R7, R21, R23.reuse ;  /* 0x0000001715077220 */ /* 0x0a0fe20000400000 */
[----:B------:R-:W-:Y:S01]  /*08f0*/  FMUL R8, R20, R23 ;  /* 0x0000001714087220 */ /* 0x000fe20000400000 */
[----:B------:R-:W-:Y:S01]  /*0900*/  FADD R4, R4, R11 ;  /* 0x0000000b04047221 */ /* 0x000fe20000000000 */
[----:B------:R-:W-:Y:S01]  /*0910*/  FADD R3, R3, R10 ;  /* 0x0000000a03037221 */ /* 0x000fe20000000000 */
[-C--:B------:R-:W-:Y:S01]  /*0920*/  FFMA R6, R20, R22.reuse, R7 ;  /* 0x0000001614067223 */ /* 0x080fe20000000007 */
[----:B------:R-:W-:-:S03]  /*0930*/  FFMA R7, R21, R22, -R8 ;  /* 0x0000001615077223 */ /* 0x000fc60000000808 */
[----:B------:R-:W-:Y:S01]  /*0940*/  FADD R6, R3, R6 ;  /* 0x0000000603067221 */ /* 0x000fe20000000000 */
[----:B------:R-:W-:-:S07]  /*0950*/  FADD R7, R4, R7 ;  /* 0x0000000704077221 */ /* 0x000fce0000000000 */
.L_x_7:
[----:B------:R-:W-:Y:S05]  /*0960*/  BRA.U !UP1, `(.L_x_6) ;  /* 0x0000000109a87547 */ /* 0x000fea000b800000 */
[----:B------:R-:W-:Y:S02]  /*0970*/  UISETP.NE.AND UP0, UPT, UR9, 0x1, UPT ;  /* 0x000000010900788c */ /* 0x000fe4000bf05270 */
[----:B------:R-:W-:-:S04]  /*0980*/  ULOP3.LUT UR7, UR12, 0x1, URZ, 0xc0, !UPT ;  /* 0x000000010c077892 */ /* 0x000fc8000f8ec0ff */
[----:B------:R-:W-:-:S03]  /*0990*/  UISETP.NE.U32.AND UP1, UPT, UR7, 0x1, UPT ;  /* 0x000000010700788c */ /* 0x000fc6000bf25070 */
[----:B------:R-:W-:Y:S08]  /*09a0*/  BRA.U !UP0, `(.L_x_8) ;  /* 0x00000001085c7547 */ /* 0x000ff0000b800000 */
        /* <DEDUP_REMOVED lines=9> */
[----:B------:R-:W3:Y:S01]  /*0a40*/  LDG.E.64 R10, desc[UR10][R14.64+0x8] ;  /* 0x0000080a0e0a7981 */ /* 0x000ee2000c1e1b00 */
[----:B------:R-:W-:Y:S01]  /*0a50*/  UIADD3 UR5, UPT, UPT, UR5, 0x2, URZ ;  /* 0x0000000205057890 */ /* 0x000fe2000fffe0ff */
[-C--:B--2---:R-:W-:Y:S01]  /*0a60*/  FMUL R3, R17, R19.reuse ;  /* 0x0000001311037220 */ /* 0x084fe20000400000 */
[----:B------:R-:W-:-:S03]  /*0a70*/  FMUL R4, R16, R19 ;  /* 0x0000001310047220 */ /* 0x000fc60000400000 */
[-C--:B------:R-:W-:Y:S01]  /*0a80*/  FFMA R3, R16, R18.reuse, R3 ;  /* 0x0000001210037223 */ /* 0x080fe20000000003 */
[----:B------:R-:W-:Y:S01]  /*0a90*/  FFMA R4, R17, R18, -R4 ;  /* 0x0000001211047223 */ /* 0x000fe20000000804 */
[-C--:B---3--:R-:W-:Y:S01]  /*0aa0*/  FMUL R17, R9, R11.reuse ;  /* 0x0000000b09117220 */ /* 0x088fe20000400000 */
[----:B------:R-:W-:Y:S01]  /*0ab0*/  FMUL R16, R8, R11 ;  /* 0x0000000b08107220 */ /* 0x000fe20000400000 */
[----:B------:R-:W-:Y:S01]  /*0ac0*/  FADD R3, R6, R3 ;  /* 0x0000000306037221 */ /* 0x000fe20000000000 */
[----:B------:R-:W-:Y:S01]  /*0ad0*/  FADD R4, R7, R4 ;  /* 0x0000000407047221 */ /* 0x000fe20000000000 */
[-C--:B------:R-:W-:Y:S01]  /*0ae0*/  FFMA R6, R8, R10.reuse, R17 ;  /* 0x0000000a08067223 */ /* 0x080fe20000000011 */
[----:B------:R-:W-:-:S03]  /*0af0*/  FFMA R7, R9, R10, -R16 ;  /* 0x0000000a09077223 */ /* 0x000fc60000000810 */
[----:B------:R-:W-:Y:S01]  /*0b00*/  FADD R6, R3, R6 ;  /* 0x0000000603067221 */ /* 0x000fe20000000000 */
[----:B------:R-:W-:-:S07]  /*0b10*/  FADD R7, R4, R7 ;  /* 0x0000000704077221 */ /* 0x000fce0000000000 */
.L_x_8:
[----:B------:R-:W-:Y:S05]  /*0b20*/  BRA.U UP1, `(.L_x_6) ;  /* 0x0000000101387547 */ /* 0x000fea000b800000 */
[----:B------:R-:W0:Y:S01]  /*0b30*/  LDC.64 R8, c[0x0][0x388] ;  /* 0x0000e200ff087b82 */ /* 0x000e220000000a00 */
[----:B------:R-:W-:-:S05]  /*0b40*/  IADD3 R3, PT, PT, R2, UR5, RZ ;  /* 0x0000000502037c10 */ /* 0x000fca000fffe0ff */
[----:B------:R-:W-:Y:S02]  /*0b50*/  IMAD R13, R5, UR12, R3 ;  /* 0x0000000c050d7c24 */ /* 0x000fe4000f8e0203 */
[----:B------:R-:W1:Y:S01]  /*0b60*/  LDC.64 R10, c[0x0][0x380] ;  /* 0x0000e000ff0a7b82 */ /* 0x000e620000000a00 */
[----:B0-----:R-:W-:-:S06]  /*0b70*/  IMAD.WIDE R8, R3, 0x8, R8 ;  /* 0x0000000803087825 */ /* 0x001fcc00078e0208 */
[----:B------:R-:W2:Y:S01]  /*0b80*/  LDG.E.64 R8, desc[UR10][R8.64] ;  /* 0x0000000a08087981 */ /* 0x000ea2000c1e1b00 */
[----:B-1----:R-:W-:-:S06]  /*0b90*/  IMAD.WIDE R10, R13, 0x8, R10 ;  /* 0x000000080d0a7825 */ /* 0x002fcc00078e020a */
[----:B------:R-:W2:Y:S02]  /*0ba0*/  LDG.E.64 R10, desc[UR10][R10.64] ;  /* 0x0000000a0a0a7981 */ /* 0x000ea4000c1e1b00 */
[-C--:B--2---:R-:W-:Y:S01]  /*0bb0*/  FMUL R3, R9, R11.reuse ;  /* 0x0000000b09037220 */ /* 0x084fe20000400000 */
[----:B------:R-:W-:-:S03]  /*0bc0*/  FMUL R4, R8, R11 ;  /* 0x0000000b08047220 */ /* 0x000fc60000400000 */
[-C--:B------:R-:W-:Y:S01]  /*0bd0*/  FFMA R3, R8, R10.reuse, R3 ;  /* 0x0000000a08037223 */ /* 0x080fe20000000003 */
[----:B------:R-:W-:-:S03]  /*0be0*/  FFMA R4, R9, R10, -R4 ;  /* 0x0000000a09047223 */ /* 0x000fc60000000804 */
[----:B------:R-:W-:Y:S01]  /*0bf0*/  FADD R6, R6, R3 ;  /* 0x0000000306067221 */ /* 0x000fe20000000000 */
[----:B------:R-:W-:-:S07]  /*0c00*/  FADD R7, R7, R4 ;  /* 0x0000000407077221 */ /* 0x000fce0000000000 */
.L_x_6:
[----:B------:R-:W0:Y:S01]  /*0c10*/  LDC R3, c[0x0][0x390] ;  /* 0x0000e400ff037b82 */ /* 0x000e220000000800 */
[----:B------:R-:W-:Y:S01]  /*0c20*/  UIADD3 UR4, UPT, UPT, UR4, 0x1, URZ ;  /* 0x0000000104047890 */ /* 0x000fe2000fffe0ff */
[----:B------:R-:W-:-:S06]  /*0c30*/  IADD3 R5, PT, PT, R0, R5, RZ ;  /* 0x0000000500057210 */ /* 0x000fcc0007ffe0ff */
[----:B------:R-:W1:Y:S01]  /*0c40*/  LDC.64 R8, c[0x0][0x3a0] ;  /* 0x0000e800ff087b82 */ /* 0x000e620000000a00 */
[----:B0-----:R-:W-:Y:S01]  /*0c50*/  ISETP.NE.AND P0, PT, R3, UR4, PT ;  /* 0x0000000403007c0c */ /* 0x001fe2000bf05270 */
[----:B-1----:R-:W-:-:S05]  /*0c60*/  IMAD.WIDE R4, R5, 0x8, R8 ;  /* 0x0000000805047825 */ /* 0x002fca00078e0208 */
[----:B------:R0:W-:Y:S07]  /*0c70*/  STG.E.64 desc[UR10][R4.64], R6 ;  /* 0x0000000604007986 */ /* 0x0001ee000c101b0a */
[----:B------:R-:W-:Y:S05]  /*0c80*/  @!P0 EXIT ;  /* 0x000000000000894d */ /* 0x000fea0003800000 */
[----:B------:R-:W-:Y:S05]  /*0c90*/  BRA `(.L_x_9) ;  /* 0xfffffff400207947 */ /* 0x000fea000383ffff */
.L_x_3:
[C---:B------:R-:W-:Y:S01]  /*0ca0*/  ISETP.GE.U32.AND P1, PT, R2.reuse, 0x8, PT ;  /* 0x000000080200780c */ /* 0x040fe20003f26070 */
[----:B------:R-:W-:Y:S01]  /*0cb0*/  HFMA2 R4, -RZ, RZ, 0, 0 ;  /* 0x00000000ff047431 */ /* 0x000fe200000001ff */
[----:B------:R-:W-:-:S04]  /*0cc0*/  LOP3.LUT R5, R2, 0x7, RZ, 0xc0, !PT ;  /* 0x0000000702057812 */ /* 0x000fc800078ec0ff */
[----:B------:R-:W-:-:S07]  /*0cd0*/  ISETP.NE.AND P0, PT, R5, RZ, PT ;  /* 0x000000ff0500720c */ /* 0x000fce0003f05270 */
[----:B------:R-:W-:Y:S06]  /*0ce0*/  @!P1 BRA `(.L_x_10) ;  /* 0x00000000005c9947 */ /* 0x000fec0003800000 */
[----:B------:R-:W0:Y:S01]  /*0cf0*/  LDC.64 R22, c[0x0][0x3a0] ;  /* 0x0000e800ff167b82 */ /* 0x000e220000000a00 */
[----:B------:R-:W-:Y:S01]  /*0d00*/  LOP3.LUT R4, R2, 0x7ffffff8, RZ, 0xc0, !PT ;  /* 0x7ffffff802047812 */ /* 0x000fe200078ec0ff */
[----:B------:R-:W-:-:S06]  /*0d10*/  UMOV UR4, URZ ;  /* 0x000000ff00047c82 */ /* 0x000fcc0008000000 */
.L_x_11:
[----:B-1----:R-:W-:Y:S01]  /*0d20*/  IMAD R7, R3, UR4, R0 ;  /* 0x0000000403077c24 */ /* 0x002fe2000f8e0200 */
[----:B------:R-:W-:-:S03]  /*0d30*/  UIADD3 UR4, UPT, UPT, UR4, 0x8, URZ ;  /* 0x0000000804047890 */ /* 0x000fc6000fffe0ff */
[----:B0-----:R-:W-:-:S03]  /*0d40*/  IMAD.WIDE R6, R7, 0x8, R22 ;  /* 0x0000000807067825 */ /* 0x001fc600078e0216 */
[----:B------:R-:W-:Y:S02]  /*0d50*/  ISETP.NE.AND P1, PT, R4, UR4, PT ;  /* 0x0000000404007c0c */ /* 0x000fe4000bf25270 */
[----:B------:R1:W-:Y:S01]  /*0d60*/  STG.E.64 desc[UR10][R6.64], RZ ;  /* 0x000000ff06007986 */ /* 0x0003e2000c101b0a */
[----:B------:R-:W-:-:S05]  /*0d70*/  IMAD.WIDE R8, R3, 0x8, R6 ;  /* 0x0000000803087825 */ /* 0x000fca00078e0206 */
        /* <DEDUP_REMOVED lines=13> */
[----:B------:R-:W-:Y:S05]  /*0e50*/  @P1 BRA `(.L_x_11) ;  /* 0xfffffffc00b01947 */ /* 0x000fea000383ffff */
.L_x_10:
[----:B------:R-:W-:Y:S05]  /*0e60*/  @!P0 EXIT ;  /* 0x000000000000894d */ /* 0x000fea0003800000 */
[----:B------:R-:W-:Y:S02]  /*0e70*/  ISETP.GE.U32.AND P0, PT, R5, 0x4, PT ;  /* 0x000000040500780c */ /* 0x000fe40003f06070 */
[----:B-1----:R-:W-:-:S04]  /*0e80*/  LOP3.LUT R14, R2, 0x3, RZ, 0xc0, !PT ;  /* 0x00000003020e7812 */ /* 0x002fc800078ec0ff */
[----:B------:R-:W-:-:S07]  /*0e90*/  ISETP.NE.AND P1, PT, R14, RZ, PT ;  /* 0x000000ff0e00720c */ /* 0x000fce0003f25270 */
[----:B------:R-:W-:Y:S06]  /*0ea0*/  @!P0 BRA `(.L_x_12) ;  /* 0x00000000002c8947 */ /* 0x000fec0003800000 */
[----:B------:R-:W0:Y:S01]  /*0eb0*/  LDC.64 R6, c[0x0][0x3a0] ;  /* 0x0000e800ff067b82 */ /* 0x000e220000000a00 */
[C---:B------:R-:W-:Y:S01]  /*0ec0*/  IMAD R5, R4.reuse, R3, R0 ;  /* 0x0000000304057224 */ /* 0x040fe200078e0200 */
[----:B------:R-:W-:-:S03]  /*0ed0*/  IADD3 R4, PT, PT, R4, 0x4, RZ ;  /* 0x0000000404047810 */ /* 0x000fc60007ffe0ff */
[----:B0-----:R-:W-:-:S05]  /*0ee0*/  IMAD.WIDE R6, R5, 0x8, R6 ;  /* 0x0000000805067825 */ /* 0x001fca00078e0206 */
[----:B------:R0:W-:Y:S01]  /*0ef0*/  STG.E.64 desc[UR10][R6.64], RZ ;  /* 0x000000ff06007986 */ /* 0x0001e2000c101b0a */
[----:B------:R-:W-:-:S05]  /*0f00*/  IMAD.WIDE R8, R3, 0x8, R6 ;  /* 0x0000000803087825 */ /* 0x000fca00078e0206 */
[----:B------:R0:W-:Y:S01]  /*0f10*/  STG.E.64 desc[UR10][R8.64], RZ ;  /* 0x000000ff08007986 */ /* 0x0001e2000c101b0a */
[----:B------:R-:W-:-:S05]  /*0f20*/  IMAD.WIDE R10, R3, 0x8, R8 ;  /* 0x00000008030a7825 */ /* 0x000fca00078e0208 */
[----:B------:R0:W-:Y:S01]  /*0f30*/  STG.E.64 desc[UR10][R10.64], RZ ;  /* 0x000000ff0a007986 */ /* 0x0001e2000c101b0a */
[----:B------:R-:W-:-:S05]  /*0f40*/  IMAD.WIDE R12, R3, 0x8, R10 ;  /* 0x00000008030c7825 */ /* 0x000fca00078e020a */
[----:B------:R0:W-:Y:S02]  /*0f50*/  STG.E.64 desc[UR10][R12.64], RZ ;  /* 0x000000ff0c007986 */ /* 0x0001e4000c101b0a */
.L_x_12:
[----:B------:R-:W-:Y:S05]  /*0f60*/  @!P1 EXIT ;  /* 0x000000000000994d */ /* 0x000fea0003800000 */
[----:B------:R-:W-:Y:S02]  /*0f70*/  ISETP.NE.AND P0, PT, R14, 0x1, PT ;  /* 0x000000010e00780c */ /* 0x000fe40003f05270 */
[----:B------:R-:W-:-:S04]  /*0f80*/  LOP3.LUT R2, R2, 0x1, RZ, 0xc0, !PT ;  /* 0x0000000102027812 */ /* 0x000fc800078ec0ff */
[----:B------:R-:W-:-:S07]  /*0f90*/  ISETP.NE.U32.AND P1, PT, R2, 0x1, PT ;  /* 0x000000010200780c */ /* 0x000fce0003f25070 */
[----:B------:R-:W-:Y:S06]  /*0fa0*/  @!P0 BRA `(.L_x_13) ;  /* 0x00000000001c8947 */ /* 0x000fec0003800000 */
[----:B0-----:R-:W0:Y:S01]  /*0fb0*/  LDC.64 R6, c[0x0][0x3a0] ;  /* 0x0000e800ff067b82 */ /* 0x001e220000000a00 */
[C---:B------:R-:W-:Y:S01]  /*0fc0*/  IMAD R5, R4.reuse, R3, R0 ;  /* 0x0000000304057224 */ /* 0x040fe200078e0200 */
[----:B------:R-:W-:-:S03]  /*0fd0*/  IADD3 R4, PT, PT, R4, 0x2, RZ ;  /* 0x0000000204047810 */ /* 0x000fc60007ffe0ff */
[----:B0-----:R-:W-:-:S05]  /*0fe0*/  IMAD.WIDE R6, R5, 0x8, R6 ;  /* 0x0000000805067825 */ /* 0x001fca00078e0206 */
[----:B------:R1:W-:Y:S01]  /*0ff0*/  STG.E.64 desc[UR10][R6.64], RZ ;  /* 0x000000ff06007986 */ /* 0x0003e2000c101b0a */
[----:B------:R-:W-:-:S05]  /*1000*/  IMAD.WIDE R8, R3, 0x8, R6 ;  /* 0x0000000803087825 */ /* 0x000fca00078e0206 */
[----:B------:R1:W-:Y:S02]  /*1010*/  STG.E.64 desc[UR10][R8.64], RZ ;  /* 0x000000ff08007986 */ /* 0x0003e4000c101b0a */
.L_x_13:
[----:B------:R-:W-:Y:S05]  /*1020*/  @P1 EXIT ;  /* 0x000000000000194d */ /* 0x000fea0003800000 */
[----:B01----:R-:W0:Y:S01]  /*1030*/  LDC.64 R6, c[0x0][0x3a0] ;  /* 0x0000e800ff067b82 */ /* 0x003e220000000a00 */
[----:B------:R-:W-:-:S04]  /*1040*/  IMAD R3, R4, R3, R0 ;  /* 0x0000000304037224 */ /* 0x000fc800078e0200 */
[----:B0-----:R-:W-:-:S05]  /*1050*/  IMAD.WIDE R2, R3, 0x8, R6 ;  /* 0x0000000803027825 */ /* 0x001fca00078e0206 */
[----:B------:R-:W-:Y:S01]  /*1060*/  STG.E.64 desc[UR10][R2.64], RZ ;  /* 0x000000ff02007986 */ /* 0x000fe2000c101b0a */
[----:B------:R-:W-:Y:S05]  /*1070*/  EXIT ;  /* 0x000000000000794d */ /* 0x000fea0003800000 */
.L_x_14:
        /* <DEDUP_REMOVED lines=16> */
.L_x_16:


//--------------------- .nv.shared._Z16sumWeightsKernelPKdPdi --------------------------
	.section	.nv.shared._Z16sumWeightsKernelPKdPdi,"aw",@nobits
	.sectionflags	@""
	.align	16
	.zero		1024


//--------------------- .nv.shared.reserved.0     --------------------------
	.section	.nv.shared.reserved.0,"aw",@nobits
	.weak		__nv_reservedSMEM_offset_0_alias
	.size		__nv_reservedSMEM_offset_0_alias, 0, 64
	.other		__nv_reservedSMEM_offset_0_alias,@"STO_CUDA_RESERVED_SHARED STV_DEFAULT"
__nv_reservedSMEM_offset_0_alias:
	.zero		0
	.zero		64


//--------------------- .nv.shared._Z16compute_M_kernelPK6float2S1_iiiPS_ --------------------------
	.section	.nv.shared._Z16compute_M_kernelPK6float2S1_iiiPS_,"aw",@nobits
	.sectionflags	@""
	.align	16
	.zero		1024


//--------------------- .nv.constant0._Z16sumWeightsKernelPKdPdi --------------------------
	.section	.nv.constant0._Z16sumWeightsKernelPKdPdi,"a",@progbits
	.sectionflags	@""
	.align	4
.nv.constant0._Z16sumWeightsKernelPKdPdi:
	.zero		916


//--------------------- .nv.constant0._Z16compute_M_kernelPK6float2S1_iiiPS_ --------------------------
	.section	.nv.constant0._Z16compute_M_kernelPK6float2S1_iiiPS_,"a",@progbits
	.sectionflags	@""
	.align	4
.nv.constant0._Z16compute_M_kernelPK6float2S1_iiiPS_:
	.zero		936


//--------------------- SYMBOLS --------------------------

	.type		.nv.reservedSmem.offset0,@object
	.size		.nv.reservedSmem.offset0,0x4
	.type		.nv.reservedSmem.cap,@object
	.size		.nv.reservedSmem.cap,0x4
